//
// Generated by NVIDIA NVVM Compiler
//
// Compiler Build ID: CL-36424714
// Cuda compilation tools, release 13.0, V13.0.88
// Based on NVVM 20.0.0
//

.version 9.0
.target sm_100
.address_size 64

	// .globl	_Z7funcionv

.visible .entry _Z7funcionv()
{


	ret;

}


// ===== COMPILED SASS (sm_100) =====

	.target	sm_100

	.elftype	@"ET_EXEC"


//--------------------- .note.nv.tkinfo           --------------------------
	.section	.note.nv.tkinfo,"",@"SHT_NOTE"
	.sectionflags	@"SHF_NOTE_NV_TKINFO"
	.tkinfo
        /*0018*/ 	.word	0x00000002
        /*0030*/ 	.string	""
        /*0030*/ 	.string	"ptxas"
        /*0030*/ 	.string	"Cuda compilation tools, release 13.0, V13.0.88"
        /*0030*/ 	.string	"Build cuda_13.0.r13.0/compiler.36424714_0"
        /*0030*/ 	.string	"-arch sm_100 -m 64 "



//--------------------- .note.nv.cuinfo           --------------------------
	.section	.note.nv.cuinfo,"",@"SHT_NOTE"
	.sectionflags	@"SHF_NOTE_NV_CUINFO"
        /*0018*/ 	.short	0x0002
        /*001a*/ 	.short	0x0064
        /*001c*/ 	.short	0x0082
	.zero		2


//--------------------- .nv.info                  --------------------------
	.section	.nv.info,"",@"SHT_CUDA_INFO"
	.align	4


	//----- nvinfo : EIATTR_REGCOUNT
	.align		4
        /*0000*/ 	.byte	0x04, 0x2f
        /*0002*/ 	.short	(.L_1 - .L_0)
	.align		4
.L_0:
        /*0004*/ 	.word	index@(_Z7funcionv)
        /*0008*/ 	.word	0x00000004


	//----- nvinfo : EIATTR_FRAME_SIZE
	.align		4
.L_1:
        /*000c*/ 	.byte	0x04, 0x11
        /*000e*/ 	.short	(.L_3 - .L_2)
	.align		4
.L_2:
        /*0010*/ 	.word	index@(_Z7funcionv)
        /*0014*/ 	.word	0x00000000


	//----- nvinfo : EIATTR_MIN_STACK_SIZE
	.align		4
.L_3:
        /*0018*/ 	.byte	0x04, 0x12
        /*001a*/ 	.short	(.L_5 - .L_4)
	.align		4
.L_4:
        /*001c*/ 	.word	index@(_Z7funcionv)
        /*0020*/ 	.word	0x00000000
.L_5:


//--------------------- .nv.compat                --------------------------
	.section	.nv.compat,"",@"SHT_CUDA_COMPAT_INFO"
	.align	4
        /*0000*/ 	.byte	0x02, 0x09, 0x00, 0x00, 0x02, 0x02, 0x01, 0x00, 0x02, 0x05, 0x05, 0x00, 0x03, 0x07, 0x01, 0x01
        /*0010*/ 	.byte	0x02, 0x03, 0x00, 0x00, 0x02, 0x06, 0x01, 0x00, 0x04, 0x0b, 0x08, 0x00, 0x09, 0x00, 0x00, 0x00
        /*0020*/ 	.byte	0x00, 0x00, 0x00, 0x00


//--------------------- .nv.info._Z7funcionv      --------------------------
	.section	.nv.info._Z7funcionv,"",@"SHT_CUDA_INFO"
	.sectionflags	@""
	.align	4


	//----- nvinfo : EIATTR_CUDA_API_VERSION
	.align		4
        /*0000*/ 	.byte	0x04, 0x37
        /*0002*/ 	.short	(.L_7 - .L_6)
.L_6:
        /*0004*/ 	.word	0x00000082


	//----- nvinfo : EIATTR_SPARSE_MMA_MASK
	.align		4
.L_7:
        /*0008*/ 	.byte	0x03, 0x50
        /*000a*/ 	.short	0x0000


	//----- nvinfo : EIATTR_MAXREG_COUNT
	.align		4
        /*000c*/ 	.byte	0x03, 0x1b
        /*000e*/ 	.short	0x00ff


	//----- nvinfo : EIATTR_MERCURY_ISA_VERSION
	.align		4
        /*0010*/ 	.byte	0x03, 0x5f
        /*0012*/ 	.short	0x0101


	//----- nvinfo : EIATTR_VRC_CTA_INIT_COUNT
	.align		4
        /*0014*/ 	.byte	0x02, 0x4a
	.zero		1
	.zero		1


	//----- nvinfo : EIATTR_EXIT_INSTR_OFFSETS
	.align		4
        /*0018*/ 	.byte	0x04, 0x1c
        /*001a*/ 	.short	(.L_9 - .L_8)


	//   ....[0]....
.L_8:
        /*001c*/ 	.word	0x00000010


	//----- nvinfo : EIATTR_SW_WAR
	.align		4
.L_9:
        /*0020*/ 	.byte	0x04, 0x36
        /*0022*/ 	.short	(.L_11 - .L_10)
.L_10:
        /*0024*/ 	.word	0x00000008
.L_11:


//--------------------- .nv.callgraph             --------------------------
	.section	.nv.callgraph,"",@"SHT_CUDA_CALLGRAPH"
	.align	4
	.sectionentsize	8
	.align		4
        /*0000*/ 	.word	0x00000000
	.align		4
        /*0004*/ 	.word	0xffffffff
	.align		4
        /*0008*/ 	.word	0x00000000
	.align		4
        /*000c*/ 	.word	0xfffffffe
	.align		4
        /*0010*/ 	.word	0x00000000
	.align		4
        /*0014*/ 	.word	0xfffffffd
	.align		4
        /*0018*/ 	.word	0x00000000
	.align		4
        /*001c*/ 	.word	0xfffffffc


//--------------------- .text._Z7funcionv         --------------------------
	.section	.text._Z7funcionv,"ax",@progbits
	.align	128
        .global         _Z7funcionv
        .type           _Z7funcionv,@function
        .size           _Z7funcionv,(.L_x_1 - _Z7funcionv)
        .other          _Z7funcionv,@"STO_CUDA_ENTRY STV_DEFAULT"
_Z7funcionv:
.text._Z7funcionv:
[----:B------:R-:W-:Y:S01]  /*0000*/  LDC R1, c[0x0][0x37c] ;  /* 0x0000df00ff017b82 */ /* 0x000fe20000000800 */
[----:B------:R-:W-:Y:S05]  /*0010*/  EXIT ;  /* 0x000000000000794d */ /* 0x000fea0003800000 */
.L_x_0:
[----:B------:R-:W-:-:S00]  /*0020*/  BRA `(.L_x_0) ;  /* 0xfffffffc00fc7947 */ /* 0x000fc0000383ffff */
[----:B------:R-:W-:-:S00]  /*0030*/  NOP ;  /* 0x0000000000007918 */ /* 0x000fc00000000000 */
        /* <DEDUP_REMOVED lines=12> */
.L_x_1:


//--------------------- .nv.shared.reserved.0     --------------------------
	.section	.nv.shared.reserved.0,"aw",@nobits
	.weak		__nv_reservedSMEM_offset_0_alias
	.size		__nv_reservedSMEM_offset_0_alias, 0, 64
	.other		__nv_reservedSMEM_offset_0_alias,@"STO_CUDA_RESERVED_SHARED STV_DEFAULT"
__nv_reservedSMEM_offset_0_alias:
	.zero		0
	.zero		64


//--------------------- .nv.constant0._Z7funcionv --------------------------
	.section	.nv.constant0._Z7funcionv,"a",@progbits
	.sectionflags	@""
	.align	4
.nv.constant0._Z7funcionv:
	.zero		896


//--------------------- SYMBOLS --------------------------

	.type		.nv.reservedSmem.offset0,@object
	.size		.nv.reservedSmem.offset0,0x4
